//
// Generated by NVIDIA NVVM Compiler
//
// Compiler Build ID: CL-36424714
// Cuda compilation tools, release 13.0, V13.0.88
// Based on NVVM 20.0.0
//

.version 9.0
.target sm_100
.address_size 64

	// .globl	_Z15VectorSumKernelPfS_S_i
.extern .func  (.param .b32 func_retval0) vprintf
(
	.param .b64 vprintf_param_0,
	.param .b64 vprintf_param_1
)
;
.global .align 1 .b8 $str[6] = {37, 46, 51, 102, 10};

.visible .entry _Z15VectorSumKernelPfS_S_i(
	.param .u64 .ptr .align 1 _Z15VectorSumKernelPfS_S_i_param_0,
	.param .u64 .ptr .align 1 _Z15VectorSumKernelPfS_S_i_param_1,
	.param .u64 .ptr .align 1 _Z15VectorSumKernelPfS_S_i_param_2,
	.param .u32 _Z15VectorSumKernelPfS_S_i_param_3
)
{
	.reg .pred 	%p<2>;
	.reg .b32 	%r<6>;
	.reg .b32 	%f<4>;
	.reg .b64 	%rd<11>;

	ld.param.u64 	%rd1, [_Z15VectorSumKernelPfS_S_i_param_0];
	ld.param.u64 	%rd2, [_Z15VectorSumKernelPfS_S_i_param_1];
	ld.param.u64 	%rd3, [_Z15VectorSumKernelPfS_S_i_param_2];
	ld.param.u32 	%r2, [_Z15VectorSumKernelPfS_S_i_param_3];
	mov.u32 	%r3, %ntid.x;
	mov.u32 	%r4, %ctaid.x;
	mov.u32 	%r5, %tid.x;
	mad.lo.s32 	%r1, %r3, %r4, %r5;
	setp.ge.s32 	%p1, %r1, %r2;
	@%p1 bra 	$L__BB0_2;
	cvta.to.global.u64 	%rd4, %rd1;
	cvta.to.global.u64 	%rd5, %rd2;
	cvta.to.global.u64 	%rd6, %rd3;
	mul.wide.s32 	%rd7, %r1, 4;
	add.s64 	%rd8, %rd4, %rd7;
	ld.global.f32 	%f1, [%rd8];
	add.s64 	%rd9, %rd5, %rd7;
	ld.global.f32 	%f2, [%rd9];
	add.f32 	%f3, %f1, %f2;
	add.s64 	%rd10, %rd6, %rd7;
	st.global.f32 	[%rd10], %f3;
$L__BB0_2:
	ret;

}
	// .globl	_Z9FillValueIfEvPT_S0_i
.visible .entry _Z9FillValueIfEvPT_S0_i(
	.param .u64 .ptr .align 1 _Z9FillValueIfEvPT_S0_i_param_0,
	.param .f32 _Z9FillValueIfEvPT_S0_i_param_1,
	.param .u32 _Z9FillValueIfEvPT_S0_i_param_2
)
{
	.reg .pred 	%p<2>;
	.reg .b32 	%r<6>;
	.reg .b32 	%f<2>;
	.reg .b64 	%rd<5>;

	ld.param.u64 	%rd1, [_Z9FillValueIfEvPT_S0_i_param_0];
	ld.param.f32 	%f1, [_Z9FillValueIfEvPT_S0_i_param_1];
	ld.param.u32 	%r2, [_Z9FillValueIfEvPT_S0_i_param_2];
	mov.u32 	%r3, %ntid.x;
	mov.u32 	%r4, %ctaid.x;
	mov.u32 	%r5, %tid.x;
	mad.lo.s32 	%r1, %r3, %r4, %r5;
	setp.ge.s32 	%p1, %r1, %r2;
	@%p1 bra 	$L__BB1_2;
	cvta.to.global.u64 	%rd2, %rd1;
	mul.wide.s32 	%rd3, %r1, 4;
	add.s64 	%rd4, %rd2, %rd3;
	st.global.f32 	[%rd4], %f1;
$L__BB1_2:
	ret;

}
	// .globl	_Z10PrintArrayILi10EEvPfi
.visible .entry _Z10PrintArrayILi10EEvPfi(
	.param .u64 .ptr .align 1 _Z10PrintArrayILi10EEvPfi_param_0,
	.param .u32 _Z10PrintArrayILi10EEvPfi_param_1
)
{
	.local .align 8 .b8 	__local_depot2[8];
	.reg .b64 	%SP;
	.reg .b64 	%SPL;
	.reg .pred 	%p<11>;
	.reg .b32 	%r<22>;
	.reg .b32 	%f<11>;
	.reg .b64 	%rd<35>;
	.reg .b64 	%fd<11>;

	mov.u64 	%SPL, __local_depot2;
	cvta.local.u64 	%SP, %SPL;
	ld.param.u64 	%rd3, [_Z10PrintArrayILi10EEvPfi_param_0];
	ld.param.u32 	%r1, [_Z10PrintArrayILi10EEvPfi_param_1];
	cvta.to.global.u64 	%rd1, %rd3;
	add.u64 	%rd4, %SP, 0;
	add.u64 	%rd2, %SPL, 0;
	setp.lt.s32 	%p1, %r1, 1;
	@%p1 bra 	$L__BB2_11;
	ld.global.f32 	%f1, [%rd1];
	cvt.f64.f32 	%fd1, %f1;
	st.local.f64 	[%rd2], %fd1;
	mov.u64 	%rd5, $str;
	cvta.global.u64 	%rd6, %rd5;
	{ // callseq 0, 0
	.param .b64 param0;
	st.param.b64 	[param0], %rd6;
	.param .b64 param1;
	st.param.b64 	[param1], %rd4;
	.param .b32 retval0;
	call.uni (retval0), 
	vprintf, 
	(
	param0, 
	param1
	);
	ld.param.b32 	%r2, [retval0];
	} // callseq 0
	setp.eq.s32 	%p2, %r1, 1;
	@%p2 bra 	$L__BB2_11;
	ld.global.f32 	%f2, [%rd1+4];
	cvt.f64.f32 	%fd2, %f2;
	st.local.f64 	[%rd2], %fd2;
	cvta.global.u64 	%rd9, %rd5;
	{ // callseq 1, 0
	.param .b64 param0;
	st.param.b64 	[param0], %rd9;
	.param .b64 param1;
	st.param.b64 	[param1], %rd4;
	.param .b32 retval0;
	call.uni (retval0), 
	vprintf, 
	(
	param0, 
	param1
	);
	ld.param.b32 	%r4, [retval0];
	} // callseq 1
	setp.eq.s32 	%p3, %r1, 2;
	@%p3 bra 	$L__BB2_11;
	ld.global.f32 	%f3, [%rd1+8];
	cvt.f64.f32 	%fd3, %f3;
	st.local.f64 	[%rd2], %fd3;
	cvta.global.u64 	%rd12, %rd5;
	{ // callseq 2, 0
	.param .b64 param0;
	st.param.b64 	[param0], %rd12;
	.param .b64 param1;
	st.param.b64 	[param1], %rd4;
	.param .b32 retval0;
	call.uni (retval0), 
	vprintf, 
	(
	param0, 
	param1
	);
	ld.param.b32 	%r6, [retval0];
	} // callseq 2
	setp.eq.s32 	%p4, %r1, 3;
	@%p4 bra 	$L__BB2_11;
	ld.global.f32 	%f4, [%rd1+12];
	cvt.f64.f32 	%fd4, %f4;
	st.local.f64 	[%rd2], %fd4;
	cvta.global.u64 	%rd15, %rd5;
	{ // callseq 3, 0
	.param .b64 param0;
	st.param.b64 	[param0], %rd15;
	.param .b64 param1;
	st.param.b64 	[param1], %rd4;
	.param .b32 retval0;
	call.uni (retval0), 
	vprintf, 
	(
	param0, 
	param1
	);
	ld.param.b32 	%r8, [retval0];
	} // callseq 3
	setp.eq.s32 	%p5, %r1, 4;
	@%p5 bra 	$L__BB2_11;
	ld.global.f32 	%f5, [%rd1+16];
	cvt.f64.f32 	%fd5, %f5;
	st.local.f64 	[%rd2], %fd5;
	cvta.global.u64 	%rd18, %rd5;
	{ // callseq 4, 0
	.param .b64 param0;
	st.param.b64 	[param0], %rd18;
	.param .b64 param1;
	st.param.b64 	[param1], %rd4;
	.param .b32 retval0;
	call.uni (retval0), 
	vprintf, 
	(
	param0, 
	param1
	);
	ld.param.b32 	%r10, [retval0];
	} // callseq 4
	setp.eq.s32 	%p6, %r1, 5;
	@%p6 bra 	$L__BB2_11;
	ld.global.f32 	%f6, [%rd1+20];
	cvt.f64.f32 	%fd6, %f6;
	st.local.f64 	[%rd2], %fd6;
	cvta.global.u64 	%rd21, %rd5;
	{ // callseq 5, 0
	.param .b64 param0;
	st.param.b64 	[param0], %rd21;
	.param .b64 param1;
	st.param.b64 	[param1], %rd4;
	.param .b32 retval0;
	call.uni (retval0), 
	vprintf, 
	(
	param0, 
	param1
	);
	ld.param.b32 	%r12, [retval0];
	} // callseq 5
	setp.eq.s32 	%p7, %r1, 6;
	@%p7 bra 	$L__BB2_11;
	ld.global.f32 	%f7, [%rd1+24];
	cvt.f64.f32 	%fd7, %f7;
	st.local.f64 	[%rd2], %fd7;
	cvta.global.u64 	%rd24, %rd5;
	{ // callseq 6, 0
	.param .b64 param0;
	st.param.b64 	[param0], %rd24;
	.param .b64 param1;
	st.param.b64 	[param1], %rd4;
	.param .b32 retval0;
	call.uni (retval0), 
	vprintf, 
	(
	param0, 
	param1
	);
	ld.param.b32 	%r14, [retval0];
	} // callseq 6
	setp.eq.s32 	%p8, %r1, 7;
	@%p8 bra 	$L__BB2_11;
	ld.global.f32 	%f8, [%rd1+28];
	cvt.f64.f32 	%fd8, %f8;
	st.local.f64 	[%rd2], %fd8;
	cvta.global.u64 	%rd27, %rd5;
	{ // callseq 7, 0
	.param .b64 param0;
	st.param.b64 	[param0], %rd27;
	.param .b64 param1;
	st.param.b64 	[param1], %rd4;
	.param .b32 retval0;
	call.uni (retval0), 
	vprintf, 
	(
	param0, 
	param1
	);
	ld.param.b32 	%r16, [retval0];
	} // callseq 7
	setp.eq.s32 	%p9, %r1, 8;
	@%p9 bra 	$L__BB2_11;
	ld.global.f32 	%f9, [%rd1+32];
	cvt.f64.f32 	%fd9, %f9;
	st.local.f64 	[%rd2], %fd9;
	cvta.global.u64 	%rd30, %rd5;
	{ // callseq 8, 0
	.param .b64 param0;
	st.param.b64 	[param0], %rd30;
	.param .b64 param1;
	st.param.b64 	[param1], %rd4;
	.param .b32 retval0;
	call.uni (retval0), 
	vprintf, 
	(
	param0, 
	param1
	);
	ld.param.b32 	%r18, [retval0];
	} // callseq 8
	setp.eq.s32 	%p10, %r1, 9;
	@%p10 bra 	$L__BB2_11;
	ld.global.f32 	%f10, [%rd1+36];
	cvt.f64.f32 	%fd10, %f10;
	st.local.f64 	[%rd2], %fd10;
	cvta.global.u64 	%rd33, %rd5;
	{ // callseq 9, 0
	.param .b64 param0;
	st.param.b64 	[param0], %rd33;
	.param .b64 param1;
	st.param.b64 	[param1], %rd4;
	.param .b32 retval0;
	call.uni (retval0), 
	vprintf, 
	(
	param0, 
	param1
	);
	ld.param.b32 	%r20, [retval0];
	} // callseq 9
$L__BB2_11:
	ret;

}


// ===== COMPILED SASS (sm_100) =====

	.target	sm_100

	.elftype	@"ET_EXEC"


//--------------------- .note.nv.tkinfo           --------------------------
	.section	.note.nv.tkinfo,"",@"SHT_NOTE"
	.sectionflags	@"SHF_NOTE_NV_TKINFO"
	.tkinfo
        /*0018*/ 	.word	0x00000002
        /*0030*/ 	.string	""
        /*0030*/ 	.string	"ptxas"
        /*0030*/ 	.string	"Cuda compilation tools, release 13.0, V13.0.88"
        /*0030*/ 	.string	"Build cuda_13.0.r13.0/compiler.36424714_0"
        /*0030*/ 	.string	"-arch sm_100 -m 64 "



//--------------------- .note.nv.cuinfo           --------------------------
	.section	.note.nv.cuinfo,"",@"SHT_NOTE"
	.sectionflags	@"SHF_NOTE_NV_CUINFO"
        /*0018*/ 	.short	0x0002
        /*001a*/ 	.short	0x0064
        /*001c*/ 	.short	0x0082
	.zero		2


//--------------------- .nv.info                  --------------------------
	.section	.nv.info,"",@"SHT_CUDA_INFO"
	.align	4


	//----- nvinfo : EIATTR_REGCOUNT
	.align		4
        /*0000*/ 	.byte	0x04, 0x2f
        /*0002*/ 	.short	(.L_2 - .L_1)
	.align		4
.L_1:
        /*0004*/ 	.word	index@(_Z15VectorSumKernelPfS_S_i)
        /*0008*/ 	.word	0x0000000c


	//----- nvinfo : EIATTR_FRAME_SIZE
	.align		4
.L_2:
        /*000c*/ 	.byte	0x04, 0x11
        /*000e*/ 	.short	(.L_4 - .L_3)
	.align		4
.L_3:
        /*0010*/ 	.word	index@(_Z15VectorSumKernelPfS_S_i)
        /*0014*/ 	.word	0x00000000


	//----- nvinfo : EIATTR_REGCOUNT
	.align		4
.L_4:
        /*0018*/ 	.byte	0x04, 0x2f
        /*001a*/ 	.short	(.L_6 - .L_5)
	.align		4
.L_5:
        /*001c*/ 	.word	index@(_Z9FillValueIfEvPT_S0_i)
        /*0020*/ 	.word	0x0000000a


	//----- nvinfo : EIATTR_FRAME_SIZE
	.align		4
.L_6:
        /*0024*/ 	.byte	0x04, 0x11
        /*0026*/ 	.short	(.L_8 - .L_7)
	.align		4
.L_7:
        /*0028*/ 	.word	index@(_Z9FillValueIfEvPT_S0_i)
        /*002c*/ 	.word	0x00000000


	//----- nvinfo : EIATTR_REGCOUNT
	.align		4
.L_8:
        /*0030*/ 	.byte	0x04, 0x2f
        /*0032*/ 	.short	(.L_10 - .L_9)
	.align		4
.L_9:
        /*0034*/ 	.word	index@(_Z10PrintArrayILi10EEvPfi)
        /*0038*/ 	.word	0x00000018


	//----- nvinfo : EIATTR_FRAME_SIZE
	.align		4
.L_10:
        /*003c*/ 	.byte	0x04, 0x11
        /*003e*/ 	.short	(.L_12 - .L_11)
	.align		4
.L_11:
        /*0040*/ 	.word	index@(_Z10PrintArrayILi10EEvPfi)
        /*0044*/ 	.word	0x00000008


	//----- nvinfo : EIATTR_MIN_STACK_SIZE
	.align		4
.L_12:
        /*0048*/ 	.byte	0x04, 0x12
        /*004a*/ 	.short	(.L_14 - .L_13)
	.align		4
.L_13:
        /*004c*/ 	.word	index@(_Z10PrintArrayILi10EEvPfi)
        /*0050*/ 	.word	0x00000008


	//----- nvinfo : EIATTR_MIN_STACK_SIZE
	.align		4
.L_14:
        /*0054*/ 	.byte	0x04, 0x12
        /*0056*/ 	.short	(.L_16 - .L_15)
	.align		4
.L_15:
        /*0058*/ 	.word	index@(_Z9FillValueIfEvPT_S0_i)
        /*005c*/ 	.word	0x00000000


	//----- nvinfo : EIATTR_MIN_STACK_SIZE
	.align		4
.L_16:
        /*0060*/ 	.byte	0x04, 0x12
        /*0062*/ 	.short	(.L_18 - .L_17)
	.align		4
.L_17:
        /*0064*/ 	.word	index@(_Z15VectorSumKernelPfS_S_i)
        /*0068*/ 	.word	0x00000000
.L_18:


//--------------------- .nv.compat                --------------------------
	.section	.nv.compat,"",@"SHT_CUDA_COMPAT_INFO"
	.align	4
        /*0000*/ 	.byte	0x02, 0x09, 0x00, 0x00, 0x02, 0x02, 0x01, 0x00, 0x02, 0x05, 0x05, 0x00, 0x03, 0x07, 0x01, 0x01
        /*0010*/ 	.byte	0x02, 0x03, 0x00, 0x00, 0x02, 0x06, 0x01, 0x00, 0x04, 0x0b, 0x08, 0x00, 0x09, 0x00, 0x00, 0x00
        /*0020*/ 	.byte	0x00, 0x00, 0x00, 0x00


//--------------------- .nv.info._Z10PrintArrayILi10EEvPfi --------------------------
	.section	.nv.info._Z10PrintArrayILi10EEvPfi,"",@"SHT_CUDA_INFO"
	.sectionflags	@""
	.align	4


	//----- nvinfo : EIATTR_CUDA_API_VERSION
	.align		4
        /*0000*/ 	.byte	0x04, 0x37
        /*0002*/ 	.short	(.L_20 - .L_19)
.L_19:
        /*0004*/ 	.word	0x00000082


	//----- nvinfo : EIATTR_KPARAM_INFO
	.align		4
.L_20:
        /*0008*/ 	.byte	0x04, 0x17
        /*000a*/ 	.short	(.L_22 - .L_21)
.L_21:
        /*000c*/ 	.word	0x00000000
        /*0010*/ 	.short	0x0001
        /*0012*/ 	.short	0x0008
        /*0014*/ 	.byte	0x00, 0xf0, 0x11, 0x00


	//----- nvinfo : EIATTR_KPARAM_INFO
	.align		4
.L_22:
        /*0018*/ 	.byte	0x04, 0x17
        /*001a*/ 	.short	(.L_24 - .L_23)
.L_23:
        /*001c*/ 	.word	0x00000000
        /*0020*/ 	.short	0x0000
        /*0022*/ 	.short	0x0000
        /*0024*/ 	.byte	0x00, 0xf5, 0x21, 0x00


	//----- nvinfo : EIATTR_SPARSE_MMA_MASK
	.align		4
.L_24:
        /*0028*/ 	.byte	0x03, 0x50
        /*002a*/ 	.short	0x0000


	//----- nvinfo : EIATTR_MAXREG_COUNT
	.align		4
        /*002c*/ 	.byte	0x03, 0x1b
        /*002e*/ 	.short	0x00ff


	//----- nvinfo : EIATTR_EXTERNS
	.align		4
        /*0030*/ 	.byte	0x04, 0x0f
        /*0032*/ 	.short	(.L_26 - .L_25)


	//   ....[0]....
	.align		4
.L_25:
        /*0034*/ 	.word	index@(vprintf)


	//----- nvinfo : EIATTR_MERCURY_ISA_VERSION
	.align		4
.L_26:
        /*0038*/ 	.byte	0x03, 0x5f
        /*003a*/ 	.short	0x0101


	//----- nvinfo : EIATTR_VRC_CTA_INIT_COUNT
	.align		4
        /*003c*/ 	.byte	0x02, 0x4a
	.zero		1
	.zero		1


	//----- nvinfo : EIATTR_SYSCALL_OFFSETS
	.align		4
        /*0040*/ 	.byte	0x04, 0x46
        /*0042*/ 	.short	(.L_28 - .L_27)


	//   ....[0]....
.L_27:
        /*0044*/ 	.word	0x00000160


	//   ....[1]....
        /*0048*/ 	.word	0x00000250


	//   ....[2]....
        /*004c*/ 	.word	0x00000340


	//   ....[3]....
        /*0050*/ 	.word	0x00000430


	//   ....[4]....
        /*0054*/ 	.word	0x00000520


	//   ....[5]....
        /*0058*/ 	.word	0x00000610


	//   ....[6]....
        /*005c*/ 	.word	0x00000700


	//   ....[7]....
        /*0060*/ 	.word	0x000007f0


	//   ....[8]....
        /*0064*/ 	.word	0x000008e0


	//   ....[9]....
        /*0068*/ 	.word	0x000009d0


	//----- nvinfo : EIATTR_EXIT_INSTR_OFFSETS
	.align		4
.L_28:
        /*006c*/ 	.byte	0x04, 0x1c
        /*006e*/ 	.short	(.L_30 - .L_29)


	//   ....[0]....
.L_29:
        /*0070*/ 	.word	0x00000060


	//   ....[1]....
        /*0074*/ 	.word	0x00000190


	//   ....[2]....
        /*0078*/ 	.word	0x00000280


	//   ....[3]....
        /*007c*/ 	.word	0x00000370


	//   ....[4]....
        /*0080*/ 	.word	0x00000460


	//   ....[5]....
        /*0084*/ 	.word	0x00000550


	//   ....[6]....
        /*0088*/ 	.word	0x00000640


	//   ....[7]....
        /*008c*/ 	.word	0x00000730


	//   ....[8]....
        /*0090*/ 	.word	0x00000820


	//   ....[9]....
        /*0094*/ 	.word	0x00000910


	//   ....[10]....
        /*0098*/ 	.word	0x000009e0


	//----- nvinfo : EIATTR_CBANK_PARAM_SIZE
	.align		4
.L_30:
        /*009c*/ 	.byte	0x03, 0x19
        /*009e*/ 	.short	0x000c


	//----- nvinfo : EIATTR_PARAM_CBANK
	.align		4
        /*00a0*/ 	.byte	0x04, 0x0a
        /*00a2*/ 	.short	(.L_32 - .L_31)
	.align		4
.L_31:
        /*00a4*/ 	.word	index@(.nv.constant0._Z10PrintArrayILi10EEvPfi)
        /*00a8*/ 	.short	0x0380
        /*00aa*/ 	.short	0x000c


	//----- nvinfo : EIATTR_SW_WAR
	.align		4
.L_32:
        /*00ac*/ 	.byte	0x04, 0x36
        /*00ae*/ 	.short	(.L_34 - .L_33)
.L_33:
        /*00b0*/ 	.word	0x00000008
.L_34:


//--------------------- .nv.info._Z9FillValueIfEvPT_S0_i --------------------------
	.section	.nv.info._Z9FillValueIfEvPT_S0_i,"",@"SHT_CUDA_INFO"
	.sectionflags	@""
	.align	4


	//----- nvinfo : EIATTR_CUDA_API_VERSION
	.align		4
        /*0000*/ 	.byte	0x04, 0x37
        /*0002*/ 	.short	(.L_36 - .L_35)
.L_35:
        /*0004*/ 	.word	0x00000082


	//----- nvinfo : EIATTR_KPARAM_INFO
	.align		4
.L_36:
        /*0008*/ 	.byte	0x04, 0x17
        /*000a*/ 	.short	(.L_38 - .L_37)
.L_37:
        /*000c*/ 	.word	0x00000000
        /*0010*/ 	.short	0x0002
        /*0012*/ 	.short	0x000c
        /*0014*/ 	.byte	0x00, 0xf0, 0x11, 0x00


	//----- nvinfo : EIATTR_KPARAM_INFO
	.align		4
.L_38:
        /*0018*/ 	.byte	0x04, 0x17
        /*001a*/ 	.short	(.L_40 - .L_39)
.L_39:
        /*001c*/ 	.word	0x00000000
        /*0020*/ 	.short	0x0001
        /*0022*/ 	.short	0x0008
        /*0024*/ 	.byte	0x00, 0xf0, 0x11, 0x00


	//----- nvinfo : EIATTR_KPARAM_INFO
	.align		4
.L_40:
        /*0028*/ 	.byte	0x04, 0x17
        /*002a*/ 	.short	(.L_42 - .L_41)
.L_41:
        /*002c*/ 	.word	0x00000000
        /*0030*/ 	.short	0x0000
        /*0032*/ 	.short	0x0000
        /*0034*/ 	.byte	0x00, 0xf5, 0x21, 0x00


	//----- nvinfo : EIATTR_SPARSE_MMA_MASK
	.align		4
.L_42:
        /*0038*/ 	.byte	0x03, 0x50
        /*003a*/ 	.short	0x0000


	//----- nvinfo : EIATTR_MAXREG_COUNT
	.align		4
        /*003c*/ 	.byte	0x03, 0x1b
        /*003e*/ 	.short	0x00ff


	//----- nvinfo : EIATTR_MERCURY_ISA_VERSION
	.align		4
        /*0040*/ 	.byte	0x03, 0x5f
        /*0042*/ 	.short	0x0101


	//----- nvinfo : EIATTR_VRC_CTA_INIT_COUNT
	.align		4
        /*0044*/ 	.byte	0x02, 0x4a
	.zero		1
	.zero		1


	//----- nvinfo : EIATTR_EXIT_INSTR_OFFSETS
	.align		4
        /*0048*/ 	.byte	0x04, 0x1c
        /*004a*/ 	.short	(.L_44 - .L_43)


	//   ....[0]....
.L_43:
        /*004c*/ 	.word	0x00000070


	//   ....[1]....
        /*0050*/ 	.word	0x000000d0


	//----- nvinfo : EIATTR_CBANK_PARAM_SIZE
	.align		4
.L_44:
        /*0054*/ 	.byte	0x03, 0x19
        /*0056*/ 	.short	0x0010


	//----- nvinfo : EIATTR_PARAM_CBANK
	.align		4
        /*0058*/ 	.byte	0x04, 0x0a
        /*005a*/ 	.short	(.L_46 - .L_45)
	.align		4
.L_45:
        /*005c*/ 	.word	index@(.nv.constant0._Z9FillValueIfEvPT_S0_i)
        /*0060*/ 	.short	0x0380
        /*0062*/ 	.short	0x0010


	//----- nvinfo : EIATTR_SW_WAR
	.align		4
.L_46:
        /*0064*/ 	.byte	0x04, 0x36
        /*0066*/ 	.short	(.L_48 - .L_47)
.L_47:
        /*0068*/ 	.word	0x00000008
.L_48:


//--------------------- .nv.info._Z15VectorSumKernelPfS_S_i --------------------------
	.section	.nv.info._Z15VectorSumKernelPfS_S_i,"",@"SHT_CUDA_INFO"
	.sectionflags	@""
	.align	4


	//----- nvinfo : EIATTR_CUDA_API_VERSION
	.align		4
        /*0000*/ 	.byte	0x04, 0x37
        /*0002*/ 	.short	(.L_50 - .L_49)
.L_49:
        /*0004*/ 	.word	0x00000082


	//----- nvinfo : EIATTR_KPARAM_INFO
	.align		4
.L_50:
        /*0008*/ 	.byte	0x04, 0x17
        /*000a*/ 	.short	(.L_52 - .L_51)
.L_51:
        /*000c*/ 	.word	0x00000000
        /*0010*/ 	.short	0x0003
        /*0012*/ 	.short	0x0018
        /*0014*/ 	.byte	0x00, 0xf0, 0x11, 0x00


	//----- nvinfo : EIATTR_KPARAM_INFO
	.align		4
.L_52:
        /*0018*/ 	.byte	0x04, 0x17
        /*001a*/ 	.short	(.L_54 - .L_53)
.L_53:
        /*001c*/ 	.word	0x00000000
        /*0020*/ 	.short	0x0002
        /*0022*/ 	.short	0x0010
        /*0024*/ 	.byte	0x00, 0xf5, 0x21, 0x00


	//----- nvinfo : EIATTR_KPARAM_INFO
	.align		4
.L_54:
        /*0028*/ 	.byte	0x04, 0x17
        /*002a*/ 	.short	(.L_56 - .L_55)
.L_55:
        /*002c*/ 	.word	0x00000000
        /*0030*/ 	.short	0x0001
        /*0032*/ 	.short	0x0008
        /*0034*/ 	.byte	0x00, 0xf5, 0x21, 0x00


	//----- nvinfo : EIATTR_KPARAM_INFO
	.align		4
.L_56:
        /*0038*/ 	.byte	0x04, 0x17
        /*003a*/ 	.short	(.L_58 - .L_57)
.L_57:
        /*003c*/ 	.word	0x00000000
        /*0040*/ 	.short	0x0000
        /*0042*/ 	.short	0x0000
        /*0044*/ 	.byte	0x00, 0xf5, 0x21, 0x00


	//----- nvinfo : EIATTR_SPARSE_MMA_MASK
	.align		4
.L_58:
        /*0048*/ 	.byte	0x03, 0x50
        /*004a*/ 	.short	0x0000


	//----- nvinfo : EIATTR_MAXREG_COUNT
	.align		4
        /*004c*/ 	.byte	0x03, 0x1b
        /*004e*/ 	.short	0x00ff


	//----- nvinfo : EIATTR_MERCURY_ISA_VERSION
	.align		4
        /*0050*/ 	.byte	0x03, 0x5f
        /*0052*/ 	.short	0x0101


	//----- nvinfo : EIATTR_VRC_CTA_INIT_COUNT
	.align		4
        /*0054*/ 	.byte	0x02, 0x4a
	.zero		1
	.zero		1


	//----- nvinfo : EIATTR_EXIT_INSTR_OFFSETS
	.align		4
        /*0058*/ 	.byte	0x04, 0x1c
        /*005a*/ 	.short	(.L_60 - .L_59)


	//   ....[0]....
.L_59:
        /*005c*/ 	.word	0x00000070


	//   ....[1]....
        /*0060*/ 	.word	0x00000130


	//----- nvinfo : EIATTR_CBANK_PARAM_SIZE
	.align		4
.L_60:
        /*0064*/ 	.byte	0x03, 0x19
        /*0066*/ 	.short	0x001c


	//----- nvinfo : EIATTR_PARAM_CBANK
	.align		4
        /*0068*/ 	.byte	0x04, 0x0a
        /*006a*/ 	.short	(.L_62 - .L_61)
	.align		4
.L_61:
        /*006c*/ 	.word	index@(.nv.constant0._Z15VectorSumKernelPfS_S_i)
        /*0070*/ 	.short	0x0380
        /*0072*/ 	.short	0x001c


	//----- nvinfo : EIATTR_SW_WAR
	.align		4
.L_62:
        /*0074*/ 	.byte	0x04, 0x36
        /*0076*/ 	.short	(.L_64 - .L_63)
.L_63:
        /*0078*/ 	.word	0x00000008
.L_64:


//--------------------- .nv.callgraph             --------------------------
	.section	.nv.callgraph,"",@"SHT_CUDA_CALLGRAPH"
	.align	4
	.sectionentsize	8
	.align		4
        /*0000*/ 	.word	0x00000000
	.align		4
        /*0004*/ 	.word	0xffffffff
	.align		4
        /*0008*/ 	.word	index@(_Z10PrintArrayILi10EEvPfi)
	.align		4
        /*000c*/ 	.word	index@(vprintf)
	.align		4
        /*0010*/ 	.word	0x00000000
	.align		4
        /*0014*/ 	.word	0xfffffffe
	.align		4
        /*0018*/ 	.word	0x00000000
	.align		4
        /*001c*/ 	.word	0xfffffffd
	.align		4
        /*0020*/ 	.word	0x00000000
	.align		4
        /*0024*/ 	.word	0xfffffffc


//--------------------- .nv.constant4             --------------------------
	.section	.nv.constant4,"a",@progbits
	.align	8
	.align		8
.nv.constant4:
        /*0000*/ 	.dword	vprintf
	.align		8
        /*0008*/ 	.dword	$str


//--------------------- .text._Z10PrintArrayILi10EEvPfi --------------------------
	.section	.text._Z10PrintArrayILi10EEvPfi,"ax",@progbits
	.align	128
        .global         _Z10PrintArrayILi10EEvPfi
        .type           _Z10PrintArrayILi10EEvPfi,@function
        .size           _Z10PrintArrayILi10EEvPfi,(.L_x_13 - _Z10PrintArrayILi10EEvPfi)
        .other          _Z10PrintArrayILi10EEvPfi,@"STO_CUDA_ENTRY STV_DEFAULT"
_Z10PrintArrayILi10EEvPfi:
.text._Z10PrintArrayILi10EEvPfi:
[----:B------:R-:W0:Y:S08]  /*0000*/  LDC R1, c[0x0][0x37c] ;  /* 0x0000df00ff017b82 */ /* 0x000e300000000800 */
[----:B------:R-:W1:Y:S01]  /*0010*/  LDC R0, c[0x0][0x388] ;  /* 0x0000e200ff007b82 */ /* 0x000e620000000800 */
[----:B------:R-:W2:Y:S01]  /*0020*/  LDCU UR4, c[0x0][0x2f8] ;  /* 0x00005f00ff0477ac */ /* 0x000ea20008000800 */
[----:B0-----:R-:W-:-:S05]  /*0030*/  VIADD R1, R1, 0xfffffff8 ;  /* 0xfffffff801017836 */ /* 0x001fca0000000000 */
[----:B--2---:R-:W-:Y:S02]  /*0040*/  IADD3 R2, P1, PT, R1, UR4, RZ ;  /* 0x0000000401027c10 */ /* 0x004fe4000ff3e0ff */
[----:B-1----:R-:W-:-:S13]  /*0050*/  ISETP.GE.AND P0, PT, R0, 0x1, PT ;  /* 0x000000010000780c */ /* 0x002fda0003f06270 */
[----:B------:R-:W-:Y:S05]  /*0060*/  @!P0 EXIT ;  /* 0x000000000000894d */ /* 0x000fea0003800000 */
[----:B------:R-:W0:Y:S01]  /*0070*/  LDC.64 R8, c[0x0][0x380] ;  /* 0x0000e000ff087b82 */ /* 0x000e220000000a00 */
[----:B------:R-:W0:Y:S01]  /*0080*/  LDCU.64 UR36, c[0x0][0x358] ;  /* 0x00006b00ff2477ac */ /* 0x000e220008000a00 */
[----:B------:R-:W-:Y:S01]  /*0090*/  MOV R16, 0x0 ;  /* 0x0000000000107802 */ /* 0x000fe20000000f00 */
[----:B------:R-:W1:Y:S01]  /*00a0*/  LDCU UR4, c[0x0][0x2fc] ;  /* 0x00005f80ff0477ac */ /* 0x000e620008000800 */
[----:B------:R-:W2:Y:S01]  /*00b0*/  LDCU.64 UR6, c[0x4][0x8] ;  /* 0x01000100ff0677ac */ /* 0x000ea20008000a00 */
[----:B0-----:R-:W3:Y:S03]  /*00c0*/  LDG.E R8, desc[UR36][R8.64] ;  /* 0x0000002408087981 */ /* 0x001ee6000c1e1900 */
[----:B------:R0:W4:Y:S01]  /*00d0*/  LDC.64 R12, c[0x4][R16] ;  /* 0x01000000100c7b82 */ /* 0x0001220000000a00 */
[----:B-1----:R-:W-:Y:S01]  /*00e0*/  IMAD.X R17, RZ, RZ, UR4, P1 ;  /* 0x00000004ff117e24 */ /* 0x002fe200088e06ff */
[----:B--2---:R-:W-:Y:S01]  /*00f0*/  MOV R5, UR7 ;  /* 0x0000000700057c02 */ /* 0x004fe20008000f00 */
[----:B------:R-:W-:-:S02]  /*0100*/  IMAD.U32 R4, RZ, RZ, UR6 ;  /* 0x00000006ff047e24 */ /* 0x000fc4000f8e00ff */
[----:B------:R-:W-:Y:S02]  /*0110*/  IMAD.MOV.U32 R6, RZ, RZ, R2 ;  /* 0x000000ffff067224 */ /* 0x000fe400078e0002 */
[----:B------:R-:W-:Y:S01]  /*0120*/  IMAD.MOV.U32 R7, RZ, RZ, R17 ;  /* 0x000000ffff077224 */ /* 0x000fe200078e0011 */
[----:B---3--:R-:W1:Y:S02]  /*0130*/  F2F.F64.F32 R10, R8 ;  /* 0x00000008000a7310 */ /* 0x008e640000201800 */
[----:B-1--4-:R0:W-:Y:S04]  /*0140*/  STL.64 [R1], R10 ;  /* 0x0000000a01007387 */ /* 0x0121e80000100a00 */
[----:B------:R-:W-:-:S07]  /*0150*/  LEPC R20, `(.L_x_0) ;  /* 0x000000001014794e */ /* 0x000fce0000000000 */
[----:B0-----:R-:W-:Y:S05]  /*0160*/  CALL.ABS.NOINC R12 ;  /* 0x000000000c007343 */ /* 0x001fea0003c00000 */
.L_x_0:
[----:B------:R-:W0:Y:S02]  /*0170*/  LDC R0, c[0x0][0x388] ;  /* 0x0000e200ff007b82 */ /* 0x000e240000000800 */
[----:B0-----:R-:W-:-:S13]  /*0180*/  ISETP.NE.AND P0, PT, R0, 0x1, PT ;  /* 0x000000010000780c */ /* 0x001fda0003f05270 */
[----:B------:R-:W-:Y:S05]  /*0190*/  @!P0 EXIT ;  /* 0x000000000000894d */ /* 0x000fea0003800000 */
[----:B------:R-:W0:Y:S01]  /*01a0*/  LDC.64 R10, c[0x0][0x380] ;  /* 0x0000e000ff0a7b82 */ /* 0x000e220000000a00 */
[----:B------:R-:W1:Y:S01]  /*01b0*/  LDCU.64 UR4, c[0x4][0x8] ;  /* 0x01000100ff0477ac */ /* 0x000e620008000a00 */
[----:B0-----:R-:W2:Y:S06]  /*01c0*/  LDG.E R0, desc[UR36][R10.64+0x4] ;  /* 0x000004240a007981 */ /* 0x001eac000c1e1900 */
[----:B------:R0:W3:Y:S01]  /*01d0*/  LDC.64 R12, c[0x4][R16] ;  /* 0x01000000100c7b82 */ /* 0x0000e20000000a00 */
[----:B-1----:R-:W-:Y:S01]  /*01e0*/  IMAD.U32 R4, RZ, RZ, UR4 ;  /* 0x00000004ff047e24 */ /* 0x002fe2000f8e00ff */
[----:B------:R-:W-:Y:S01]  /*01f0*/  MOV R5, UR5 ;  /* 0x0000000500057c02 */ /* 0x000fe20008000f00 */
[----:B------:R-:W-:-:S02]  /*0200*/  IMAD.MOV.U32 R6, RZ, RZ, R2 ;  /* 0x000000ffff067224 */ /* 0x000fc400078e0002 */
[----:B------:R-:W-:Y:S01]  /*0210*/  IMAD.MOV.U32 R7, RZ, RZ, R17 ;  /* 0x000000ffff077224 */ /* 0x000fe200078e0011 */
[----:B--2---:R-:W1:Y:S02]  /*0220*/  F2F.F64.F32 R8, R0 ;  /* 0x0000000000087310 */ /* 0x004e640000201800 */
[----:B-1-3--:R0:W-:Y:S04]  /*0230*/  STL.64 [R1], R8 ;  /* 0x0000000801007387 */ /* 0x00a1e80000100a00 */
[----:B------:R-:W-:-:S07]  /*0240*/  LEPC R20, `(.L_x_1) ;  /* 0x000000001014794e */ /* 0x000fce0000000000 */
[----:B0-----:R-:W-:Y:S05]  /*0250*/  CALL.ABS.NOINC R12 ;  /* 0x000000000c007343 */ /* 0x001fea0003c00000 */
.L_x_1:
        /* <DEDUP_REMOVED lines=15> */
.L_x_2:
        /* <DEDUP_REMOVED lines=15> */
.L_x_3:
        /* <DEDUP_REMOVED lines=15> */
.L_x_4:
        /* <DEDUP_REMOVED lines=15> */
.L_x_5:
        /* <DEDUP_REMOVED lines=15> */
.L_x_6:
        /* <DEDUP_REMOVED lines=15> */
.L_x_7:
[----:B------:R-:W0:Y:S02]  /*0800*/  LDC R0, c[0x0][0x388] ;  /* 0x0000e200ff007b82 */ /* 0x000e240000000800 */
[----:B0-----:R-:W-:-:S13]  /*0810*/  ISETP.NE.AND P0, PT, R0, 0x8, PT ;  /* 0x000000080000780c */ /* 0x001fda0003f05270 */
[----:B------:R-:W-:Y:S05]  /*0820*/  @!P0 EXIT ;  /* 0x000000000000894d */ /* 0x000fea0003800000 */
[----:B------:R-:W0:Y:S01]  /*0830*/  LDC.64 R10, c[0x0][0x380] ;  /* 0x0000e000ff0a7b82 */ /* 0x000e220000000a00 */
[----:B------:R-:W1:Y:S01]  /*0840*/  LDCU.64 UR4, c[0x4][0x8] ;  /* 0x01000100ff0477ac */ /* 0x000e620008000a00 */
[----:B0-----:R-:W2:Y:S06]  /*0850*/  LDG.E R0, desc[UR36][R10.64+0x20] ;  /* 0x000020240a007981 */ /* 0x001eac000c1e1900 */
[----:B------:R0:W3:Y:S01]  /*0860*/  LDC.64 R12, c[0x4][R16] ;  /* 0x01000000100c7b82 */ /* 0x0000e20000000a00 */
[----:B-1----:R-:W-:Y:S01]  /*0870*/  MOV R4, UR4 ;  /* 0x0000000400047c02 */ /* 0x002fe20008000f00 */
[----:B------:R-:W-:Y:S01]  /*0880*/  IMAD.U32 R5, RZ, RZ, UR5 ;  /* 0x00000005ff057e24 */ /* 0x000fe2000f8e00ff */
[----:B------:R-:W-:Y:S01]  /*0890*/  MOV R7, R17 ;  /* 0x0000001100077202 */ /* 0x000fe20000000f00 */
[----:B------:R-:W-:Y:S01]  /*08a0*/  IMAD.MOV.U32 R6, RZ, RZ, R2 ;  /* 0x000000ffff067224 */ /* 0x000fe200078e0002 */
[----:B--2---:R-:W1:Y:S02]  /*08b0*/  F2F.F64.F32 R8, R0 ;  /* 0x0000000000087310 */ /* 0x004e640000201800 */
[----:B-1-3--:R0:W-:Y:S04]  /*08c0*/  STL.64 [R1], R8 ;  /* 0x0000000801007387 */ /* 0x00a1e80000100a00 */
[----:B------:R-:W-:-:S07]  /*08d0*/  LEPC R20, `(.L_x_8) ;  /* 0x000000001014794e */ /* 0x000fce0000000000 */
[----:B0-----:R-:W-:Y:S05]  /*08e0*/  CALL.ABS.NOINC R12 ;  /* 0x000000000c007343 */ /* 0x001fea0003c00000 */
.L_x_8:
        /* <DEDUP_REMOVED lines=8> */
[----:B------:R-:W-:Y:S01]  /*0970*/  MOV R6, R2 ;  /* 0x0000000200067202 */ /* 0x000fe20000000f00 */
[----:B------:R-:W-:-:S02]  /*0980*/  IMAD.U32 R5, RZ, RZ, UR5 ;  /* 0x00000005ff057e24 */ /* 0x000fc4000f8e00ff */
[----:B------:R-:W-:Y:S01]  /*0990*/  IMAD.MOV.U32 R7, RZ, RZ, R17 ;  /* 0x000000ffff077224 */ /* 0x000fe200078e0011 */
[----:B--2---:R-:W1:Y:S02]  /*09a0*/  F2F.F64.F32 R8, R0 ;  /* 0x0000000000087310 */ /* 0x004e640000201800 */
[----:B-1-3--:R0:W-:Y:S04]  /*09b0*/  STL.64 [R1], R8 ;  /* 0x0000000801007387 */ /* 0x00a1e80000100a00 */
[----:B------:R-:W-:-:S07]  /*09c0*/  LEPC R20, `(.L_x_9) ;  /* 0x000000001014794e */ /* 0x000fce0000000000 */
[----:B0-----:R-:W-:Y:S05]  /*09d0*/  CALL.ABS.NOINC R12 ;  /* 0x000000000c007343 */ /* 0x001fea0003c00000 */
.L_x_9:
[----:B------:R-:W-:Y:S05]  /*09e0*/  EXIT ;  /* 0x000000000000794d */ /* 0x000fea0003800000 */
.L_x_10:
[----:B------:R-:W-:-:S00]  /*09f0*/  BRA `(.L_x_10) ;  /* 0xfffffffc00fc7947 */ /* 0x000fc0000383ffff */
[----:B------:R-:W-:-:S00]  /*0a00*/  NOP ;  /* 0x0000000000007918 */ /* 0x000fc00000000000 */
[----:B------:R-:W-:-:S00]  /*0a10*/  NOP ;  /* 0x0000000000007918 */ /* 0x000fc00000000000 */
[----:B------:R-:W-:-:S00]  /*0a20*/  NOP ;  /* 0x0000000000007918 */ /* 0x000fc00000000000 */
[----:B------:R-:W-:-:S00]  /*0a30*/  NOP ;  /* 0x0000000000007918 */ /* 0x000fc00000000000 */
[----:B------:R-:W-:-:S00]  /*0a40*/  NOP ;  /* 0x0000000000007918 */ /* 0x000fc00000000000 */
[----:B------:R-:W-:-:S00]  /*0a50*/  NOP ;  /* 0x0000000000007918 */ /* 0x000fc00000000000 */
[----:B------:R-:W-:-:S00]  /*0a60*/  NOP ;  /* 0x0000000000007918 */ /* 0x000fc00000000000 */
[----:B------:R-:W-:-:S00]  /*0a70*/  NOP ;  /* 0x0000000000007918 */ /* 0x000fc00000000000 */
.L_x_13:


//--------------------- .text._Z9FillValueIfEvPT_S0_i --------------------------
	.section	.text._Z9FillValueIfEvPT_S0_i,"ax",@progbits
	.align	128
        .global         _Z9FillValueIfEvPT_S0_i
        .type           _Z9FillValueIfEvPT_S0_i,@function
        .size           _Z9FillValueIfEvPT_S0_i,(.L_x_14 - _Z9FillValueIfEvPT_S0_i)
        .other          _Z9FillValueIfEvPT_S0_i,@"STO_CUDA_ENTRY STV_DEFAULT"
_Z9FillValueIfEvPT_S0_i:
.text._Z9FillValueIfEvPT_S0_i:
[----:B------:R-:W-:Y:S01]  /*0000*/  LDC R1, c[0x0][0x37c] ;  /* 0x0000df00ff017b82 */ /* 0x000fe20000000800 */
[----:B------:R-:W0:Y:S01]  /*0010*/  S2R R5, SR_CTAID.X ;  /* 0x0000000000057919 */ /* 0x000e220000002500 */
[----:B------:R-:W0:Y:S01]  /*0020*/  LDCU UR4, c[0x0][0x360] ;  /* 0x00006c00ff0477ac */ /* 0x000e220008000800 */
[----:B------:R-:W0:Y:S01]  /*0030*/  S2R R0, SR_TID.X ;  /* 0x0000000000007919 */ /* 0x000e220000002100 */
[----:B------:R-:W1:Y:S01]  /*0040*/  LDCU UR5, c[0x0][0x38c] ;  /* 0x00007180ff0577ac */ /* 0x000e620008000800 */
[----:B0-----:R-:W-:-:S05]  /*0050*/  IMAD R5, R5, UR4, R0 ;  /* 0x0000000405057c24 */ /* 0x001fca000f8e0200 */
[----:B-1----:R-:W-:-:S13]  /*0060*/  ISETP.GE.AND P0, PT, R5, UR5, PT ;  /* 0x0000000505007c0c */ /* 0x002fda000bf06270 */
[----:B------:R-:W-:Y:S05]  /*0070*/  @P0 EXIT ;  /* 0x000000000000094d */ /* 0x000fea0003800000 */
[----:B------:R-:W0:Y:S01]  /*0080*/  LDC.64 R2, c[0x0][0x380] ;  /* 0x0000e000ff027b82 */ /* 0x000e220000000a00 */
[----:B------:R-:W1:Y:S07]  /*0090*/  LDCU.64 UR4, c[0x0][0x358] ;  /* 0x00006b00ff0477ac */ /* 0x000e6e0008000a00 */
[----:B------:R-:W1:Y:S01]  /*00a0*/  LDC R7, c[0x0][0x388] ;  /* 0x0000e200ff077b82 */ /* 0x000e620000000800 */
[----:B0-----:R-:W-:-:S05]  /*00b0*/  IMAD.WIDE R2, R5, 0x4, R2 ;  /* 0x0000000405027825 */ /* 0x001fca00078e0202 */
[----:B-1----:R-:W-:Y:S01]  /*00c0*/  STG.E desc[UR4][R2.64], R7 ;  /* 0x0000000702007986 */ /* 0x002fe2000c101904 */
[----:B------:R-:W-:Y:S05]  /*00d0*/  EXIT ;  /* 0x000000000000794d */ /* 0x000fea0003800000 */
.L_x_11:
        /* <DEDUP_REMOVED lines=10> */
.L_x_14:


//--------------------- .text._Z15VectorSumKernelPfS_S_i --------------------------
	.section	.text._Z15VectorSumKernelPfS_S_i,"ax",@progbits
	.align	128
        .global         _Z15VectorSumKernelPfS_S_i
        .type           _Z15VectorSumKernelPfS_S_i,@function
        .size           _Z15VectorSumKernelPfS_S_i,(.L_x_15 - _Z15VectorSumKernelPfS_S_i)
        .other          _Z15VectorSumKernelPfS_S_i,@"STO_CUDA_ENTRY STV_DEFAULT"
_Z15VectorSumKernelPfS_S_i:
.text._Z15VectorSumKernelPfS_S_i:
        /* <DEDUP_REMOVED lines=10> */
[----:B------:R-:W2:Y:S08]  /*00a0*/  LDC.64 R4, c[0x0][0x388] ;  /* 0x0000e200ff047b82 */ /* 0x000eb00000000a00 */
[----:B------:R-:W3:Y:S01]  /*00b0*/  LDC.64 R6, c[0x0][0x390] ;  /* 0x0000e400ff067b82 */ /* 0x000ee20000000a00 */
[----:B0-----:R-:W-:-:S06]  /*00c0*/  IMAD.WIDE R2, R9, 0x4, R2 ;  /* 0x0000000409027825 */ /* 0x001fcc00078e0202 */
[----:B-1----:R-:W4:Y:S01]  /*00d0*/  LDG.E R2, desc[UR4][R2.64] ;  /* 0x0000000402027981 */ /* 0x002f22000c1e1900 */
[----:B--2---:R-:W-:-:S06]  /*00e0*/  IMAD.WIDE R4, R9, 0x4, R4 ;  /* 0x0000000409047825 */ /* 0x004fcc00078e0204 */
[----:B------:R-:W4:Y:S01]  /*00f0*/  LDG.E R5, desc[UR4][R4.64] ;  /* 0x0000000404057981 */ /* 0x000f22000c1e1900 */
[----:B---3--:R-:W-:-:S04]  /*0100*/  IMAD.WIDE R6, R9, 0x4, R6 ;  /* 0x0000000409067825 */ /* 0x008fc800078e0206 */
[----:B----4-:R-:W-:-:S05]  /*0110*/  FADD R9, R2, R5 ;  /* 0x0000000502097221 */ /* 0x010fca0000000000 */
[----:B------:R-:W-:Y:S01]  /*0120*/  STG.E desc[UR4][R6.64], R9 ;  /* 0x0000000906007986 */ /* 0x000fe2000c101904 */
[----:B------:R-:W-:Y:S05]  /*0130*/  EXIT ;  /* 0x000000000000794d */ /* 0x000fea0003800000 */
.L_x_12:
        /* <DEDUP_REMOVED lines=12> */
.L_x_15:


//--------------------- .nv.global.init           --------------------------
	.section	.nv.global.init,"aw",@progbits
.nv.global.init:
	.type		$str,@object
	.size		$str,(.L_0 - $str)
$str:
        /*0000*/ 	.byte	0x25, 0x2e, 0x33, 0x66, 0x0a, 0x00
.L_0:


//--------------------- .nv.shared.reserved.0     --------------------------
	.section	.nv.shared.reserved.0,"aw",@nobits
	.weak		__nv_reservedSMEM_offset_0_alias
	.size		__nv_reservedSMEM_offset_0_alias, 0, 64
	.other		__nv_reservedSMEM_offset_0_alias,@"STO_CUDA_RESERVED_SHARED STV_DEFAULT"
__nv_reservedSMEM_offset_0_alias:
	.zero		0
	.zero		64


//--------------------- .nv.constant0._Z10PrintArrayILi10EEvPfi --------------------------
	.section	.nv.constant0._Z10PrintArrayILi10EEvPfi,"a",@progbits
	.sectionflags	@""
	.align	4
.nv.constant0._Z10PrintArrayILi10EEvPfi:
	.zero		908


//--------------------- .nv.constant0._Z9FillValueIfEvPT_S0_i --------------------------
	.section	.nv.constant0._Z9FillValueIfEvPT_S0_i,"a",@progbits
	.sectionflags	@""
	.align	4
.nv.constant0._Z9FillValueIfEvPT_S0_i:
	.zero		912


//--------------------- .nv.constant0._Z15VectorSumKernelPfS_S_i --------------------------
	.section	.nv.constant0._Z15VectorSumKernelPfS_S_i,"a",@progbits
	.sectionflags	@""
	.align	4
.nv.constant0._Z15VectorSumKernelPfS_S_i:
	.zero		924


//--------------------- SYMBOLS --------------------------

	.type		.nv.reservedSmem.offset0,@object
	.size		.nv.reservedSmem.offset0,0x4
	.type		vprintf,@function
